//
// Generated by NVIDIA NVVM Compiler
//
// Compiler Build ID: CL-36424714
// Cuda compilation tools, release 13.0, V13.0.88
// Based on NVVM 20.0.0
//

.version 9.0
.target sm_100
.address_size 64

	// .globl	_Z9mulMatrixPA2048_fS0_S0_

.visible .entry _Z9mulMatrixPA2048_fS0_S0_(
	.param .u64 .ptr .align 1 _Z9mulMatrixPA2048_fS0_S0__param_0,
	.param .u64 .ptr .align 1 _Z9mulMatrixPA2048_fS0_S0__param_1,
	.param .u64 .ptr .align 1 _Z9mulMatrixPA2048_fS0_S0__param_2
)
{
	.reg .pred 	%p<5>;
	.reg .b32 	%r<14>;
	.reg .b32 	%f<52>;
	.reg .b64 	%rd<21>;

	ld.param.u64 	%rd8, [_Z9mulMatrixPA2048_fS0_S0__param_0];
	ld.param.u64 	%rd9, [_Z9mulMatrixPA2048_fS0_S0__param_1];
	ld.param.u64 	%rd10, [_Z9mulMatrixPA2048_fS0_S0__param_2];
	mov.u32 	%r5, %ctaid.x;
	mov.u32 	%r6, %ntid.x;
	mov.u32 	%r7, %tid.x;
	mad.lo.s32 	%r1, %r5, %r6, %r7;
	mov.u32 	%r8, %ctaid.y;
	mov.u32 	%r9, %ntid.y;
	mov.u32 	%r10, %tid.y;
	mad.lo.s32 	%r11, %r8, %r9, %r10;
	setp.gt.s32 	%p1, %r1, 2047;
	setp.gt.u32 	%p2, %r11, 2047;
	or.pred  	%p3, %p1, %p2;
	@%p3 bra 	$L__BB0_3;
	cvta.to.global.u64 	%rd11, %rd8;
	cvta.to.global.u64 	%rd12, %rd9;
	cvta.to.global.u64 	%rd13, %rd10;
	mul.wide.u32 	%rd14, %r11, 8192;
	add.s64 	%rd15, %rd13, %rd14;
	mul.wide.s32 	%rd16, %r1, 4;
	add.s64 	%rd1, %rd15, %rd16;
	mov.b32 	%r13, 0;
	st.global.u32 	[%rd1], %r13;
	add.s64 	%rd17, %rd14, %rd11;
	add.s64 	%rd20, %rd17, 32;
	add.s64 	%rd18, %rd16, %rd12;
	add.s64 	%rd19, %rd18, 65536;
	mov.f32 	%f51, 0f00000000;
$L__BB0_2:
	ld.global.f32 	%f4, [%rd20+-32];
	ld.global.f32 	%f5, [%rd19+-65536];
	fma.rn.f32 	%f6, %f4, %f5, %f51;
	st.global.f32 	[%rd1], %f6;
	ld.global.f32 	%f7, [%rd20+-28];
	ld.global.f32 	%f8, [%rd19+-57344];
	fma.rn.f32 	%f9, %f7, %f8, %f6;
	st.global.f32 	[%rd1], %f9;
	ld.global.f32 	%f10, [%rd20+-24];
	ld.global.f32 	%f11, [%rd19+-49152];
	fma.rn.f32 	%f12, %f10, %f11, %f9;
	st.global.f32 	[%rd1], %f12;
	ld.global.f32 	%f13, [%rd20+-20];
	ld.global.f32 	%f14, [%rd19+-40960];
	fma.rn.f32 	%f15, %f13, %f14, %f12;
	st.global.f32 	[%rd1], %f15;
	ld.global.f32 	%f16, [%rd20+-16];
	ld.global.f32 	%f17, [%rd19+-32768];
	fma.rn.f32 	%f18, %f16, %f17, %f15;
	st.global.f32 	[%rd1], %f18;
	ld.global.f32 	%f19, [%rd20+-12];
	ld.global.f32 	%f20, [%rd19+-24576];
	fma.rn.f32 	%f21, %f19, %f20, %f18;
	st.global.f32 	[%rd1], %f21;
	ld.global.f32 	%f22, [%rd20+-8];
	ld.global.f32 	%f23, [%rd19+-16384];
	fma.rn.f32 	%f24, %f22, %f23, %f21;
	st.global.f32 	[%rd1], %f24;
	ld.global.f32 	%f25, [%rd20+-4];
	ld.global.f32 	%f26, [%rd19+-8192];
	fma.rn.f32 	%f27, %f25, %f26, %f24;
	st.global.f32 	[%rd1], %f27;
	ld.global.f32 	%f28, [%rd20];
	ld.global.f32 	%f29, [%rd19];
	fma.rn.f32 	%f30, %f28, %f29, %f27;
	st.global.f32 	[%rd1], %f30;
	ld.global.f32 	%f31, [%rd20+4];
	ld.global.f32 	%f32, [%rd19+8192];
	fma.rn.f32 	%f33, %f31, %f32, %f30;
	st.global.f32 	[%rd1], %f33;
	ld.global.f32 	%f34, [%rd20+8];
	ld.global.f32 	%f35, [%rd19+16384];
	fma.rn.f32 	%f36, %f34, %f35, %f33;
	st.global.f32 	[%rd1], %f36;
	ld.global.f32 	%f37, [%rd20+12];
	ld.global.f32 	%f38, [%rd19+24576];
	fma.rn.f32 	%f39, %f37, %f38, %f36;
	st.global.f32 	[%rd1], %f39;
	ld.global.f32 	%f40, [%rd20+16];
	ld.global.f32 	%f41, [%rd19+32768];
	fma.rn.f32 	%f42, %f40, %f41, %f39;
	st.global.f32 	[%rd1], %f42;
	ld.global.f32 	%f43, [%rd20+20];
	ld.global.f32 	%f44, [%rd19+40960];
	fma.rn.f32 	%f45, %f43, %f44, %f42;
	st.global.f32 	[%rd1], %f45;
	ld.global.f32 	%f46, [%rd20+24];
	ld.global.f32 	%f47, [%rd19+49152];
	fma.rn.f32 	%f48, %f46, %f47, %f45;
	st.global.f32 	[%rd1], %f48;
	ld.global.f32 	%f49, [%rd20+28];
	ld.global.f32 	%f50, [%rd19+57344];
	fma.rn.f32 	%f51, %f49, %f50, %f48;
	st.global.f32 	[%rd1], %f51;
	add.s32 	%r13, %r13, 16;
	add.s64 	%rd20, %rd20, 64;
	add.s64 	%rd19, %rd19, 131072;
	setp.ne.s32 	%p4, %r13, 2048;
	@%p4 bra 	$L__BB0_2;
$L__BB0_3:
	ret;

}


// ===== COMPILED SASS (sm_100) =====

	.target	sm_100

	.elftype	@"ET_EXEC"


//--------------------- .note.nv.tkinfo           --------------------------
	.section	.note.nv.tkinfo,"",@"SHT_NOTE"
	.sectionflags	@"SHF_NOTE_NV_TKINFO"
	.tkinfo
        /*0018*/ 	.word	0x00000002
        /*0030*/ 	.string	""
        /*0030*/ 	.string	"ptxas"
        /*0030*/ 	.string	"Cuda compilation tools, release 13.0, V13.0.88"
        /*0030*/ 	.string	"Build cuda_13.0.r13.0/compiler.36424714_0"
        /*0030*/ 	.string	"-arch sm_100 -m 64 "



//--------------------- .note.nv.cuinfo           --------------------------
	.section	.note.nv.cuinfo,"",@"SHT_NOTE"
	.sectionflags	@"SHF_NOTE_NV_CUINFO"
        /*0018*/ 	.short	0x0002
        /*001a*/ 	.short	0x0064
        /*001c*/ 	.short	0x0082
	.zero		2


//--------------------- .nv.info                  --------------------------
	.section	.nv.info,"",@"SHT_CUDA_INFO"
	.align	4


	//----- nvinfo : EIATTR_REGCOUNT
	.align		4
        /*0000*/ 	.byte	0x04, 0x2f
        /*0002*/ 	.short	(.L_1 - .L_0)
	.align		4
.L_0:
        /*0004*/ 	.word	index@(_Z9mulMatrixPA2048_fS0_S0_)
        /*0008*/ 	.word	0x00000010


	//----- nvinfo : EIATTR_FRAME_SIZE
	.align		4
.L_1:
        /*000c*/ 	.byte	0x04, 0x11
        /*000e*/ 	.short	(.L_3 - .L_2)
	.align		4
.L_2:
        /*0010*/ 	.word	index@(_Z9mulMatrixPA2048_fS0_S0_)
        /*0014*/ 	.word	0x00000000


	//----- nvinfo : EIATTR_MIN_STACK_SIZE
	.align		4
.L_3:
        /*0018*/ 	.byte	0x04, 0x12
        /*001a*/ 	.short	(.L_5 - .L_4)
	.align		4
.L_4:
        /*001c*/ 	.word	index@(_Z9mulMatrixPA2048_fS0_S0_)
        /*0020*/ 	.word	0x00000000
.L_5:


//--------------------- .nv.compat                --------------------------
	.section	.nv.compat,"",@"SHT_CUDA_COMPAT_INFO"
	.align	4
        /*0000*/ 	.byte	0x02, 0x09, 0x00, 0x00, 0x02, 0x02, 0x01, 0x00, 0x02, 0x05, 0x05, 0x00, 0x03, 0x07, 0x01, 0x01
        /*0010*/ 	.byte	0x02, 0x03, 0x00, 0x00, 0x02, 0x06, 0x01, 0x00, 0x04, 0x0b, 0x08, 0x00, 0x09, 0x00, 0x00, 0x00
        /*0020*/ 	.byte	0x00, 0x00, 0x00, 0x00


//--------------------- .nv.info._Z9mulMatrixPA2048_fS0_S0_ --------------------------
	.section	.nv.info._Z9mulMatrixPA2048_fS0_S0_,"",@"SHT_CUDA_INFO"
	.sectionflags	@""
	.align	4


	//----- nvinfo : EIATTR_CUDA_API_VERSION
	.align		4
        /*0000*/ 	.byte	0x04, 0x37
        /*0002*/ 	.short	(.L_7 - .L_6)
.L_6:
        /*0004*/ 	.word	0x00000082


	//----- nvinfo : EIATTR_KPARAM_INFO
	.align		4
.L_7:
        /*0008*/ 	.byte	0x04, 0x17
        /*000a*/ 	.short	(.L_9 - .L_8)
.L_8:
        /*000c*/ 	.word	0x00000000
        /*0010*/ 	.short	0x0002
        /*0012*/ 	.short	0x0010
        /*0014*/ 	.byte	0x00, 0xf5, 0x21, 0x00


	//----- nvinfo : EIATTR_KPARAM_INFO
	.align		4
.L_9:
        /*0018*/ 	.byte	0x04, 0x17
        /*001a*/ 	.short	(.L_11 - .L_10)
.L_10:
        /*001c*/ 	.word	0x00000000
        /*0020*/ 	.short	0x0001
        /*0022*/ 	.short	0x0008
        /*0024*/ 	.byte	0x00, 0xf5, 0x21, 0x00


	//----- nvinfo : EIATTR_KPARAM_INFO
	.align		4
.L_11:
        /*0028*/ 	.byte	0x04, 0x17
        /*002a*/ 	.short	(.L_13 - .L_12)
.L_12:
        /*002c*/ 	.word	0x00000000
        /*0030*/ 	.short	0x0000
        /*0032*/ 	.short	0x0000
        /*0034*/ 	.byte	0x00, 0xf5, 0x21, 0x00


	//----- nvinfo : EIATTR_SPARSE_MMA_MASK
	.align		4
.L_13:
        /*0038*/ 	.byte	0x03, 0x50
        /*003a*/ 	.short	0x0000


	//----- nvinfo : EIATTR_MAXREG_COUNT
	.align		4
        /*003c*/ 	.byte	0x03, 0x1b
        /*003e*/ 	.short	0x00ff


	//----- nvinfo : EIATTR_MERCURY_ISA_VERSION
	.align		4
        /*0040*/ 	.byte	0x03, 0x5f
        /*0042*/ 	.short	0x0101


	//----- nvinfo : EIATTR_VRC_CTA_INIT_COUNT
	.align		4
        /*0044*/ 	.byte	0x02, 0x4a
	.zero		1
	.zero		1


	//----- nvinfo : EIATTR_EXIT_INSTR_OFFSETS
	.align		4
        /*0048*/ 	.byte	0x04, 0x1c
        /*004a*/ 	.short	(.L_15 - .L_14)


	//   ....[0]....
.L_14:
        /*004c*/ 	.word	0x000000b0


	//   ....[1]....
        /*0050*/ 	.word	0x00000650


	//----- nvinfo : EIATTR_CBANK_PARAM_SIZE
	.align		4
.L_15:
        /*0054*/ 	.byte	0x03, 0x19
        /*0056*/ 	.short	0x0018


	//----- nvinfo : EIATTR_PARAM_CBANK
	.align		4
        /*0058*/ 	.byte	0x04, 0x0a
        /*005a*/ 	.short	(.L_17 - .L_16)
	.align		4
.L_16:
        /*005c*/ 	.word	index@(.nv.constant0._Z9mulMatrixPA2048_fS0_S0_)
        /*0060*/ 	.short	0x0380
        /*0062*/ 	.short	0x0018


	//----- nvinfo : EIATTR_SW_WAR
	.align		4
.L_17:
        /*0064*/ 	.byte	0x04, 0x36
        /*0066*/ 	.short	(.L_19 - .L_18)
.L_18:
        /*0068*/ 	.word	0x00000008
.L_19:


//--------------------- .nv.callgraph             --------------------------
	.section	.nv.callgraph,"",@"SHT_CUDA_CALLGRAPH"
	.align	4
	.sectionentsize	8
	.align		4
        /*0000*/ 	.word	0x00000000
	.align		4
        /*0004*/ 	.word	0xffffffff
	.align		4
        /*0008*/ 	.word	0x00000000
	.align		4
        /*000c*/ 	.word	0xfffffffe
	.align		4
        /*0010*/ 	.word	0x00000000
	.align		4
        /*0014*/ 	.word	0xfffffffd
	.align		4
        /*0018*/ 	.word	0x00000000
	.align		4
        /*001c*/ 	.word	0xfffffffc


//--------------------- .text._Z9mulMatrixPA2048_fS0_S0_ --------------------------
	.section	.text._Z9mulMatrixPA2048_fS0_S0_,"ax",@progbits
	.align	128
        .global         _Z9mulMatrixPA2048_fS0_S0_
        .type           _Z9mulMatrixPA2048_fS0_S0_,@function
        .size           _Z9mulMatrixPA2048_fS0_S0_,(.L_x_2 - _Z9mulMatrixPA2048_fS0_S0_)
        .other          _Z9mulMatrixPA2048_fS0_S0_,@"STO_CUDA_ENTRY STV_DEFAULT"
_Z9mulMatrixPA2048_fS0_S0_:
.text._Z9mulMatrixPA2048_fS0_S0_:
[----:B------:R-:W-:Y:S01]  /*0000*/  LDC R1, c[0x0][0x37c] ;  /* 0x0000df00ff017b82 */ /* 0x000fe20000000800 */
[----:B------:R-:W0:Y:S07]  /*0010*/  S2R R2, SR_TID.Y ;  /* 0x0000000000027919 */ /* 0x000e2e0000002200 */
[----:B------:R-:W1:Y:S01]  /*0020*/  LDC R9, c[0x0][0x360] ;  /* 0x0000d800ff097b82 */ /* 0x000e620000000800 */
[----:B------:R-:W1:Y:S07]  /*0030*/  S2R R0, SR_TID.X ;  /* 0x0000000000007919 */ /* 0x000e6e0000002100 */
[----:B------:R-:W0:Y:S08]  /*0040*/  S2UR UR5, SR_CTAID.Y ;  /* 0x00000000000579c3 */ /* 0x000e300000002600 */
[----:B------:R-:W0:Y:S08]  /*0050*/  LDC R11, c[0x0][0x364] ;  /* 0x0000d900ff0b7b82 */ /* 0x000e300000000800 */
[----:B------:R-:W1:Y:S01]  /*0060*/  S2UR UR4, SR_CTAID.X ;  /* 0x00000000000479c3 */ /* 0x000e620000002500 */
[----:B0-----:R-:W-:-:S05]  /*0070*/  IMAD R11, R11, UR5, R2 ;  /* 0x000000050b0b7c24 */ /* 0x001fca000f8e0202 */
[----:B------:R-:W-:Y:S01]  /*0080*/  ISETP.GT.U32.AND P0, PT, R11, 0x7ff, PT ;  /* 0x000007ff0b00780c */ /* 0x000fe20003f04070 */
[----:B-1----:R-:W-:-:S05]  /*0090*/  IMAD R9, R9, UR4, R0 ;  /* 0x0000000409097c24 */ /* 0x002fca000f8e0200 */
[----:B------:R-:W-:-:S13]  /*00a0*/  ISETP.GT.OR P0, PT, R9, 0x7ff, P0 ;  /* 0x000007ff0900780c */ /* 0x000fda0000704670 */
[----:B------:R-:W-:Y:S05]  /*00b0*/  @P0 EXIT ;  /* 0x000000000000094d */ /* 0x000fea0003800000 */
[----:B------:R-:W0:Y:S01]  /*00c0*/  LDC.64 R2, c[0x0][0x390] ;  /* 0x0000e400ff027b82 */ /* 0x000e220000000a00 */
[----:B------:R-:W1:Y:S01]  /*00d0*/  LDCU.64 UR6, c[0x0][0x358] ;  /* 0x00006b00ff0677ac */ /* 0x000e620008000a00 */
[----:B------:R-:W-:-:S06]  /*00e0*/  UMOV UR4, URZ ;  /* 0x000000ff00047c82 */ /* 0x000fcc0008000000 */
[----:B------:R-:W2:Y:S08]  /*00f0*/  LDC.64 R4, c[0x0][0x380] ;  /* 0x0000e000ff047b82 */ /* 0x000eb00000000a00 */
[----:B------:R-:W3:Y:S01]  /*0100*/  LDC.64 R6, c[0x0][0x388] ;  /* 0x0000e200ff067b82 */ /* 0x000ee20000000a00 */
[----:B0-----:R-:W-:-:S04]  /*0110*/  IMAD.WIDE.U32 R2, R11, 0x2000, R2 ;  /* 0x000020000b027825 */ /* 0x001fc800078e0002 */
[----:B------:R-:W-:-:S04]  /*0120*/  IMAD.WIDE R2, R9, 0x4, R2 ;  /* 0x0000000409027825 */ /* 0x000fc800078e0202 */
[----:B--2---:R-:W-:Y:S01]  /*0130*/  IMAD.WIDE.U32 R4, R11, 0x2000, R4 ;  /* 0x000020000b047825 */ /* 0x004fe200078e0004 */
[----:B-1----:R0:W-:Y:S02]  /*0140*/  STG.E desc[UR6][R2.64], RZ ;  /* 0x000000ff02007986 */ /* 0x0021e4000c101906 */
[----:B------:R-:W-:Y:S01]  /*0150*/  IADD3 R8, P0, PT, R4, 0x20, RZ ;  /* 0x0000002004087810 */ /* 0x000fe20007f1e0ff */
[----:B---3--:R-:W-:-:S04]  /*0160*/  IMAD.WIDE R6, R9, 0x4, R6 ;  /* 0x0000000409067825 */ /* 0x008fc800078e0206 */
[----:B------:R-:W-:Y:S01]  /*0170*/  HFMA2 R9, -RZ, RZ, 0, 0 ;  /* 0x00000000ff097431 */ /* 0x000fe200000001ff */
[----:B------:R-:W-:Y:S02]  /*0180*/  IADD3.X R11, PT, PT, RZ, R5, RZ, P0, !PT ;  /* 0x00000005ff0b7210 */ /* 0x000fe400007fe4ff */
[----:B------:R-:W-:-:S04]  /*0190*/  IADD3 R0, P1, PT, R6, 0x10000, RZ ;  /* 0x0001000006007810 */ /* 0x000fc80007f3e0ff */
[----:B0-----:R-:W-:-:S09]  /*01a0*/  IADD3.X R5, PT, PT, RZ, R7, RZ, P1, !PT ;  /* 0x00000007ff057210 */ /* 0x001fd20000ffe4ff */
.L_x_0:
[----:B------:R-:W-:Y:S02]  /*01b0*/  MOV R6, R8 ;  /* 0x0000000800067202 */ /* 0x000fe40000000f00 */
[----:B------:R-:W-:Y:S02]  /*01c0*/  MOV R7, R11 ;  /* 0x0000000b00077202 */ /* 0x000fe40000000f00 */
[----:B------:R-:W-:-:S03]  /*01d0*/  MOV R4, R0 ;  /* 0x0000000000047202 */ /* 0x000fc60000000f00 */
[----:B--2---:R-:W2:Y:S04]  /*01e0*/  LDG.E R0, desc[UR6][R6.64+-0x20] ;  /* 0xffffe00606007981 */ /* 0x004ea8000c1e1900 */
[----:B------:R-:W2:Y:S02]  /*01f0*/  LDG.E R8, desc[UR6][R4.64+-0x10000] ;  /* 0xff00000604087981 */ /* 0x000ea4000c1e1900 */
[----:B--2---:R-:W-:-:S05]  /*0200*/  FFMA R9, R0, R8, R9 ;  /* 0x0000000800097223 */ /* 0x004fca0000000009 */
[----:B------:R0:W-:Y:S04]  /*0210*/  STG.E desc[UR6][R2.64], R9 ;  /* 0x0000000902007986 */ /* 0x0001e8000c101906 */
[----:B------:R-:W2:Y:S04]  /*0220*/  LDG.E R0, desc[UR6][R6.64+-0x1c] ;  /* 0xffffe40606007981 */ /* 0x000ea8000c1e1900 */
[----:B------:R-:W2:Y:S02]  /*0230*/  LDG.E R8, desc[UR6][R4.64+-0xe000] ;  /* 0xff20000604087981 */ /* 0x000ea4000c1e1900 */
[----:B--2---:R-:W-:-:S05]  /*0240*/  FFMA R11, R0, R8, R9 ;  /* 0x00000008000b7223 */ /* 0x004fca0000000009 */
[----:B------:R1:W-:Y:S04]  /*0250*/  STG.E desc[UR6][R2.64], R11 ;  /* 0x0000000b02007986 */ /* 0x0003e8000c101906 */
[----:B------:R-:W2:Y:S04]  /*0260*/  LDG.E R0, desc[UR6][R6.64+-0x18] ;  /* 0xffffe80606007981 */ /* 0x000ea8000c1e1900 */
[----:B------:R-:W2:Y:S02]  /*0270*/  LDG.E R8, desc[UR6][R4.64+-0xc000] ;  /* 0xff40000604087981 */ /* 0x000ea4000c1e1900 */
[----:B--2---:R-:W-:-:S05]  /*0280*/  FFMA R13, R0, R8, R11 ;  /* 0x00000008000d7223 */ /* 0x004fca000000000b */
[----:B------:R2:W-:Y:S04]  /*0290*/  STG.E desc[UR6][R2.64], R13 ;  /* 0x0000000d02007986 */ /* 0x0005e8000c101906 */
[----:B------:R-:W0:Y:S04]  /*02a0*/  LDG.E R0, desc[UR6][R6.64+-0x14] ;  /* 0xffffec0606007981 */ /* 0x000e28000c1e1900 */
[----:B------:R-:W0:Y:S02]  /*02b0*/  LDG.E R8, desc[UR6][R4.64+-0xa000] ;  /* 0xff60000604087981 */ /* 0x000e24000c1e1900 */
[----:B0-----:R-:W-:-:S05]  /*02c0*/  FFMA R9, R0, R8, R13 ;  /* 0x0000000800097223 */ /* 0x001fca000000000d */
[----:B------:R0:W-:Y:S04]  /*02d0*/  STG.E desc[UR6][R2.64], R9 ;  /* 0x0000000902007986 */ /* 0x0001e8000c101906 */
[----:B------:R-:W1:Y:S04]  /*02e0*/  LDG.E R0, desc[UR6][R6.64+-0x10] ;  /* 0xfffff00606007981 */ /* 0x000e68000c1e1900 */
[----:B------:R-:W1:Y:S02]  /*02f0*/  LDG.E R8, desc[UR6][R4.64+-0x8000] ;  /* 0xff80000604087981 */ /* 0x000e64000c1e1900 */
[----:B-1----:R-:W-:-:S05]  /*0300*/  FFMA R11, R0, R8, R9 ;  /* 0x00000008000b7223 */ /* 0x002fca0000000009 */
        /* <DEDUP_REMOVED lines=42> */
[----:B------:R-:W0:Y:S01]  /*05b0*/  LDG.E R8, desc[UR6][R4.64+0xe000] ;  /* 0x00e0000604087981 */ /* 0x000e22000c1e1900 */
[----:B------:R-:W-:-:S04]  /*05c0*/  UIADD3 UR4, UPT, UPT, UR4, 0x10, URZ ;  /* 0x0000001004047890 */ /* 0x000fc8000fffe0ff */
[----:B------:R-:W-:Y:S01]  /*05d0*/  UISETP.NE.AND UP0, UPT, UR4, 0x800, UPT ;  /* 0x000008000400788c */ /* 0x000fe2000bf05270 */
[----:B0-----:R-:W-:Y:S01]  /*05e0*/  FFMA R9, R0, R8, R13 ;  /* 0x0000000800097223 */ /* 0x001fe2000000000d */
[----:B------:R-:W-:Y:S02]  /*05f0*/  IADD3 R8, P0, PT, R6, 0x40, RZ ;  /* 0x0000004006087810 */ /* 0x000fe40007f1e0ff */
[----:B------:R-:W-:Y:S02]  /*0600*/  IADD3 R0, P1, PT, R4, 0x20000, RZ ;  /* 0x0002000004007810 */ /* 0x000fe40007f3e0ff */
[----:B------:R2:W-:Y:S01]  /*0610*/  STG.E desc[UR6][R2.64], R9 ;  /* 0x0000000902007986 */ /* 0x0005e2000c101906 */
[----:B-1----:R-:W-:Y:S02]  /*0620*/  IADD3.X R11, PT, PT, RZ, R7, RZ, P0, !PT ;  /* 0x00000007ff0b7210 */ /* 0x002fe400007fe4ff */
[----:B------:R-:W-:Y:S01]  /*0630*/  IADD3.X R5, PT, PT, RZ, R5, RZ, P1, !PT ;  /* 0x00000005ff057210 */ /* 0x000fe20000ffe4ff */
[----:B------:R-:W-:Y:S07]  /*0640*/  BRA.U UP0, `(.L_x_0) ;  /* 0xfffffff900d87547 */ /* 0x000fee000b83ffff */
[----:B------:R-:W-:Y:S05]  /*0650*/  EXIT ;  /* 0x000000000000794d */ /* 0x000fea0003800000 */
.L_x_1:
[----:B------:R-:W-:-:S00]  /*0660*/  BRA `(.L_x_1) ;  /* 0xfffffffc00fc7947 */ /* 0x000fc0000383ffff */
[----:B------:R-:W-:-:S00]  /*0670*/  NOP ;  /* 0x0000000000007918 */ /* 0x000fc00000000000 */
        /* <DEDUP_REMOVED lines=8> */
.L_x_2:


//--------------------- .nv.shared.reserved.0     --------------------------
	.section	.nv.shared.reserved.0,"aw",@nobits
	.weak		__nv_reservedSMEM_offset_0_alias
	.size		__nv_reservedSMEM_offset_0_alias, 0, 64
	.other		__nv_reservedSMEM_offset_0_alias,@"STO_CUDA_RESERVED_SHARED STV_DEFAULT"
__nv_reservedSMEM_offset_0_alias:
	.zero		0
	.zero		64


//--------------------- .nv.constant0._Z9mulMatrixPA2048_fS0_S0_ --------------------------
	.section	.nv.constant0._Z9mulMatrixPA2048_fS0_S0_,"a",@progbits
	.sectionflags	@""
	.align	4
.nv.constant0._Z9mulMatrixPA2048_fS0_S0_:
	.zero		920


//--------------------- SYMBOLS --------------------------

	.type		.nv.reservedSmem.offset0,@object
	.size		.nv.reservedSmem.offset0,0x4
